//
// Generated by NVIDIA NVVM Compiler
//
// Compiler Build ID: CL-36424714
// Cuda compilation tools, release 13.0, V13.0.88
// Based on NVVM 20.0.0
//

.version 9.0
.target sm_100
.address_size 64

	// .globl	_Z25strongestNeighborScan_gpuPiS_S_S_S_S_ii

.visible .entry _Z25strongestNeighborScan_gpuPiS_S_S_S_S_ii(
	.param .u64 .ptr .align 1 _Z25strongestNeighborScan_gpuPiS_S_S_S_S_ii_param_0,
	.param .u64 .ptr .align 1 _Z25strongestNeighborScan_gpuPiS_S_S_S_S_ii_param_1,
	.param .u64 .ptr .align 1 _Z25strongestNeighborScan_gpuPiS_S_S_S_S_ii_param_2,
	.param .u64 .ptr .align 1 _Z25strongestNeighborScan_gpuPiS_S_S_S_S_ii_param_3,
	.param .u64 .ptr .align 1 _Z25strongestNeighborScan_gpuPiS_S_S_S_S_ii_param_4,
	.param .u64 .ptr .align 1 _Z25strongestNeighborScan_gpuPiS_S_S_S_S_ii_param_5,
	.param .u32 _Z25strongestNeighborScan_gpuPiS_S_S_S_S_ii_param_6,
	.param .u32 _Z25strongestNeighborScan_gpuPiS_S_S_S_S_ii_param_7
)
{
	.reg .pred 	%p<6>;
	.reg .b32 	%r<26>;
	.reg .b64 	%rd<39>;

	ld.param.u64 	%rd10, [_Z25strongestNeighborScan_gpuPiS_S_S_S_S_ii_param_0];
	ld.param.u64 	%rd12, [_Z25strongestNeighborScan_gpuPiS_S_S_S_S_ii_param_1];
	ld.param.u64 	%rd13, [_Z25strongestNeighborScan_gpuPiS_S_S_S_S_ii_param_2];
	ld.param.u64 	%rd14, [_Z25strongestNeighborScan_gpuPiS_S_S_S_S_ii_param_3];
	ld.param.u64 	%rd15, [_Z25strongestNeighborScan_gpuPiS_S_S_S_S_ii_param_4];
	ld.param.u64 	%rd11, [_Z25strongestNeighborScan_gpuPiS_S_S_S_S_ii_param_5];
	ld.param.u32 	%r7, [_Z25strongestNeighborScan_gpuPiS_S_S_S_S_ii_param_6];
	ld.param.u32 	%r8, [_Z25strongestNeighborScan_gpuPiS_S_S_S_S_ii_param_7];
	cvta.to.global.u64 	%rd1, %rd15;
	cvta.to.global.u64 	%rd2, %rd14;
	cvta.to.global.u64 	%rd3, %rd13;
	cvta.to.global.u64 	%rd4, %rd12;
	mov.u32 	%r9, %ctaid.x;
	mov.u32 	%r1, %ntid.x;
	mov.u32 	%r10, %tid.x;
	mad.lo.s32 	%r25, %r9, %r1, %r10;
	setp.ge.s32 	%p1, %r25, %r8;
	@%p1 bra 	$L__BB0_10;
	mov.u32 	%r11, %nctaid.x;
	mul.lo.s32 	%r3, %r1, %r11;
	cvta.to.global.u64 	%rd5, %rd10;
	cvta.to.global.u64 	%rd6, %rd11;
$L__BB0_2:
	setp.lt.s32 	%p2, %r25, %r7;
	@%p2 bra 	$L__BB0_8;
	sub.s32 	%r5, %r25, %r7;
	mul.wide.s32 	%rd16, %r5, 4;
	add.s64 	%rd17, %rd5, %rd16;
	ld.global.u32 	%r12, [%rd17];
	mul.wide.s32 	%rd7, %r7, 4;
	add.s64 	%rd18, %rd17, %rd7;
	ld.global.u32 	%r13, [%rd18];
	setp.ne.s32 	%p3, %r12, %r13;
	@%p3 bra 	$L__BB0_7;
	add.s64 	%rd8, %rd2, %rd16;
	ld.global.u32 	%r16, [%rd8];
	add.s64 	%rd9, %rd8, %rd7;
	ld.global.u32 	%r17, [%rd9];
	setp.lt.s32 	%p4, %r16, %r17;
	@%p4 bra 	$L__BB0_6;
	add.s64 	%rd26, %rd4, %rd16;
	ld.global.u32 	%r18, [%rd26];
	mul.wide.s32 	%rd27, %r25, 4;
	add.s64 	%rd28, %rd3, %rd27;
	st.global.u32 	[%rd28], %r18;
	ld.global.u32 	%r19, [%rd8];
	add.s64 	%rd29, %rd1, %rd27;
	st.global.u32 	[%rd29], %r19;
	mov.b32 	%r20, 1;
	st.global.u32 	[%rd6], %r20;
	bra.uni 	$L__BB0_9;
$L__BB0_6:
	mul.wide.s32 	%rd30, %r25, 4;
	add.s64 	%rd31, %rd4, %rd30;
	ld.global.u32 	%r21, [%rd31];
	add.s64 	%rd32, %rd3, %rd30;
	st.global.u32 	[%rd32], %r21;
	ld.global.u32 	%r22, [%rd9];
	add.s64 	%rd33, %rd1, %rd30;
	st.global.u32 	[%rd33], %r22;
	bra.uni 	$L__BB0_9;
$L__BB0_7:
	mul.wide.s32 	%rd19, %r25, 4;
	add.s64 	%rd20, %rd4, %rd19;
	ld.global.u32 	%r14, [%rd20];
	add.s64 	%rd21, %rd3, %rd19;
	st.global.u32 	[%rd21], %r14;
	add.s64 	%rd22, %rd2, %rd19;
	ld.global.u32 	%r15, [%rd22];
	add.s64 	%rd23, %rd1, %rd19;
	st.global.u32 	[%rd23], %r15;
	bra.uni 	$L__BB0_9;
$L__BB0_8:
	mul.wide.s32 	%rd34, %r25, 4;
	add.s64 	%rd35, %rd4, %rd34;
	ld.global.u32 	%r23, [%rd35];
	add.s64 	%rd36, %rd3, %rd34;
	st.global.u32 	[%rd36], %r23;
	add.s64 	%rd37, %rd2, %rd34;
	ld.global.u32 	%r24, [%rd37];
	add.s64 	%rd38, %rd1, %rd34;
	st.global.u32 	[%rd38], %r24;
$L__BB0_9:
	add.s32 	%r25, %r25, %r3;
	setp.lt.s32 	%p5, %r25, %r8;
	@%p5 bra 	$L__BB0_2;
$L__BB0_10:
	ret;

}


// ===== COMPILED SASS (sm_100) =====

	.target	sm_100

	.elftype	@"ET_EXEC"


//--------------------- .note.nv.tkinfo           --------------------------
	.section	.note.nv.tkinfo,"",@"SHT_NOTE"
	.sectionflags	@"SHF_NOTE_NV_TKINFO"
	.tkinfo
        /*0018*/ 	.word	0x00000002
        /*0030*/ 	.string	""
        /*0030*/ 	.string	"ptxas"
        /*0030*/ 	.string	"Cuda compilation tools, release 13.0, V13.0.88"
        /*0030*/ 	.string	"Build cuda_13.0.r13.0/compiler.36424714_0"
        /*0030*/ 	.string	"-arch sm_100 -m 64 "



//--------------------- .note.nv.cuinfo           --------------------------
	.section	.note.nv.cuinfo,"",@"SHT_NOTE"
	.sectionflags	@"SHF_NOTE_NV_CUINFO"
        /*0018*/ 	.short	0x0002
        /*001a*/ 	.short	0x0064
        /*001c*/ 	.short	0x0082
	.zero		2


//--------------------- .nv.info                  --------------------------
	.section	.nv.info,"",@"SHT_CUDA_INFO"
	.align	4


	//----- nvinfo : EIATTR_REGCOUNT
	.align		4
        /*0000*/ 	.byte	0x04, 0x2f
        /*0002*/ 	.short	(.L_1 - .L_0)
	.align		4
.L_0:
        /*0004*/ 	.word	index@(_Z25strongestNeighborScan_gpuPiS_S_S_S_S_ii)
        /*0008*/ 	.word	0x00000020


	//----- nvinfo : EIATTR_FRAME_SIZE
	.align		4
.L_1:
        /*000c*/ 	.byte	0x04, 0x11
        /*000e*/ 	.short	(.L_3 - .L_2)
	.align		4
.L_2:
        /*0010*/ 	.word	index@(_Z25strongestNeighborScan_gpuPiS_S_S_S_S_ii)
        /*0014*/ 	.word	0x00000000


	//----- nvinfo : EIATTR_MIN_STACK_SIZE
	.align		4
.L_3:
        /*0018*/ 	.byte	0x04, 0x12
        /*001a*/ 	.short	(.L_5 - .L_4)
	.align		4
.L_4:
        /*001c*/ 	.word	index@(_Z25strongestNeighborScan_gpuPiS_S_S_S_S_ii)
        /*0020*/ 	.word	0x00000000
.L_5:


//--------------------- .nv.compat                --------------------------
	.section	.nv.compat,"",@"SHT_CUDA_COMPAT_INFO"
	.align	4
        /*0000*/ 	.byte	0x02, 0x09, 0x00, 0x00, 0x02, 0x02, 0x01, 0x00, 0x02, 0x05, 0x05, 0x00, 0x03, 0x07, 0x01, 0x01
        /*0010*/ 	.byte	0x02, 0x03, 0x00, 0x00, 0x02, 0x06, 0x01, 0x00, 0x04, 0x0b, 0x08, 0x00, 0x09, 0x00, 0x00, 0x00
        /*0020*/ 	.byte	0x00, 0x00, 0x00, 0x00


//--------------------- .nv.info._Z25strongestNeighborScan_gpuPiS_S_S_S_S_ii --------------------------
	.section	.nv.info._Z25strongestNeighborScan_gpuPiS_S_S_S_S_ii,"",@"SHT_CUDA_INFO"
	.sectionflags	@""
	.align	4


	//----- nvinfo : EIATTR_CUDA_API_VERSION
	.align		4
        /*0000*/ 	.byte	0x04, 0x37
        /*0002*/ 	.short	(.L_7 - .L_6)
.L_6:
        /*0004*/ 	.word	0x00000082


	//----- nvinfo : EIATTR_KPARAM_INFO
	.align		4
.L_7:
        /*0008*/ 	.byte	0x04, 0x17
        /*000a*/ 	.short	(.L_9 - .L_8)
.L_8:
        /*000c*/ 	.word	0x00000000
        /*0010*/ 	.short	0x0007
        /*0012*/ 	.short	0x0034
        /*0014*/ 	.byte	0x00, 0xf0, 0x11, 0x00


	//----- nvinfo : EIATTR_KPARAM_INFO
	.align		4
.L_9:
        /*0018*/ 	.byte	0x04, 0x17
        /*001a*/ 	.short	(.L_11 - .L_10)
.L_10:
        /*001c*/ 	.word	0x00000000
        /*0020*/ 	.short	0x0006
        /*0022*/ 	.short	0x0030
        /*0024*/ 	.byte	0x00, 0xf0, 0x11, 0x00


	//----- nvinfo : EIATTR_KPARAM_INFO
	.align		4
.L_11:
        /*0028*/ 	.byte	0x04, 0x17
        /*002a*/ 	.short	(.L_13 - .L_12)
.L_12:
        /*002c*/ 	.word	0x00000000
        /*0030*/ 	.short	0x0005
        /*0032*/ 	.short	0x0028
        /*0034*/ 	.byte	0x00, 0xf5, 0x21, 0x00


	//----- nvinfo : EIATTR_KPARAM_INFO
	.align		4
.L_13:
        /*0038*/ 	.byte	0x04, 0x17
        /*003a*/ 	.short	(.L_15 - .L_14)
.L_14:
        /*003c*/ 	.word	0x00000000
        /*0040*/ 	.short	0x0004
        /*0042*/ 	.short	0x0020
        /*0044*/ 	.byte	0x00, 0xf5, 0x21, 0x00


	//----- nvinfo : EIATTR_KPARAM_INFO
	.align		4
.L_15:
        /*0048*/ 	.byte	0x04, 0x17
        /*004a*/ 	.short	(.L_17 - .L_16)
.L_16:
        /*004c*/ 	.word	0x00000000
        /*0050*/ 	.short	0x0003
        /*0052*/ 	.short	0x0018
        /*0054*/ 	.byte	0x00, 0xf5, 0x21, 0x00


	//----- nvinfo : EIATTR_KPARAM_INFO
	.align		4
.L_17:
        /*0058*/ 	.byte	0x04, 0x17
        /*005a*/ 	.short	(.L_19 - .L_18)
.L_18:
        /*005c*/ 	.word	0x00000000
        /*0060*/ 	.short	0x0002
        /*0062*/ 	.short	0x0010
        /*0064*/ 	.byte	0x00, 0xf5, 0x21, 0x00


	//----- nvinfo : EIATTR_KPARAM_INFO
	.align		4
.L_19:
        /*0068*/ 	.byte	0x04, 0x17
        /*006a*/ 	.short	(.L_21 - .L_20)
.L_20:
        /*006c*/ 	.word	0x00000000
        /*0070*/ 	.short	0x0001
        /*0072*/ 	.short	0x0008
        /*0074*/ 	.byte	0x00, 0xf5, 0x21, 0x00


	//----- nvinfo : EIATTR_KPARAM_INFO
	.align		4
.L_21:
        /*0078*/ 	.byte	0x04, 0x17
        /*007a*/ 	.short	(.L_23 - .L_22)
.L_22:
        /*007c*/ 	.word	0x00000000
        /*0080*/ 	.short	0x0000
        /*0082*/ 	.short	0x0000
        /*0084*/ 	.byte	0x00, 0xf5, 0x21, 0x00


	//----- nvinfo : EIATTR_SPARSE_MMA_MASK
	.align		4
.L_23:
        /*0088*/ 	.byte	0x03, 0x50
        /*008a*/ 	.short	0x0000


	//----- nvinfo : EIATTR_MAXREG_COUNT
	.align		4
        /*008c*/ 	.byte	0x03, 0x1b
        /*008e*/ 	.short	0x00ff


	//----- nvinfo : EIATTR_MERCURY_ISA_VERSION
	.align		4
        /*0090*/ 	.byte	0x03, 0x5f
        /*0092*/ 	.short	0x0101


	//----- nvinfo : EIATTR_VRC_CTA_INIT_COUNT
	.align		4
        /*0094*/ 	.byte	0x02, 0x4a
	.zero		1
	.zero		1


	//----- nvinfo : EIATTR_EXIT_INSTR_OFFSETS
	.align		4
        /*0098*/ 	.byte	0x04, 0x1c
        /*009a*/ 	.short	(.L_25 - .L_24)


	//   ....[0]....
.L_24:
        /*009c*/ 	.word	0x00000070


	//   ....[1]....
        /*00a0*/ 	.word	0x00000480


	//----- nvinfo : EIATTR_CRS_STACK_SIZE
	.align		4
.L_25:
        /*00a4*/ 	.byte	0x04, 0x1e
        /*00a6*/ 	.short	(.L_27 - .L_26)
.L_26:
        /*00a8*/ 	.word	0x00000000


	//----- nvinfo : EIATTR_CBANK_PARAM_SIZE
	.align		4
.L_27:
        /*00ac*/ 	.byte	0x03, 0x19
        /*00ae*/ 	.short	0x0038


	//----- nvinfo : EIATTR_PARAM_CBANK
	.align		4
        /*00b0*/ 	.byte	0x04, 0x0a
        /*00b2*/ 	.short	(.L_29 - .L_28)
	.align		4
.L_28:
        /*00b4*/ 	.word	index@(.nv.constant0._Z25strongestNeighborScan_gpuPiS_S_S_S_S_ii)
        /*00b8*/ 	.short	0x0380
        /*00ba*/ 	.short	0x0038


	//----- nvinfo : EIATTR_SW_WAR
	.align		4
.L_29:
        /*00bc*/ 	.byte	0x04, 0x36
        /*00be*/ 	.short	(.L_31 - .L_30)
.L_30:
        /*00c0*/ 	.word	0x00000008
.L_31:


//--------------------- .nv.callgraph             --------------------------
	.section	.nv.callgraph,"",@"SHT_CUDA_CALLGRAPH"
	.align	4
	.sectionentsize	8
	.align		4
        /*0000*/ 	.word	0x00000000
	.align		4
        /*0004*/ 	.word	0xffffffff
	.align		4
        /*0008*/ 	.word	0x00000000
	.align		4
        /*000c*/ 	.word	0xfffffffe
	.align		4
        /*0010*/ 	.word	0x00000000
	.align		4
        /*0014*/ 	.word	0xfffffffd
	.align		4
        /*0018*/ 	.word	0x00000000
	.align		4
        /*001c*/ 	.word	0xfffffffc


//--------------------- .text._Z25strongestNeighborScan_gpuPiS_S_S_S_S_ii --------------------------
	.section	.text._Z25strongestNeighborScan_gpuPiS_S_S_S_S_ii,"ax",@progbits
	.align	128
        .global         _Z25strongestNeighborScan_gpuPiS_S_S_S_S_ii
        .type           _Z25strongestNeighborScan_gpuPiS_S_S_S_S_ii,@function
        .size           _Z25strongestNeighborScan_gpuPiS_S_S_S_S_ii,(.L_x_6 - _Z25strongestNeighborScan_gpuPiS_S_S_S_S_ii)
        .other          _Z25strongestNeighborScan_gpuPiS_S_S_S_S_ii,@"STO_CUDA_ENTRY STV_DEFAULT"
_Z25strongestNeighborScan_gpuPiS_S_S_S_S_ii:
.text._Z25strongestNeighborScan_gpuPiS_S_S_S_S_ii:
[----:B------:R-:W-:Y:S01]  /*0000*/  LDC R1, c[0x0][0x37c] ;  /* 0x0000df00ff017b82 */ /* 0x000fe20000000800 */
[----:B------:R-:W0:Y:S07]  /*0010*/  S2R R21, SR_TID.X ;  /* 0x0000000000157919 */ /* 0x000e2e0000002100 */
[----:B------:R-:W0:Y:S01]  /*0020*/  S2UR UR4, SR_CTAID.X ;  /* 0x00000000000479c3 */ /* 0x000e220000002500 */
[----:B------:R-:W1:Y:S07]  /*0030*/  LDCU UR5, c[0x0][0x3b4] ;  /* 0x00007680ff0577ac */ /* 0x000e6e0008000800 */
[----:B------:R-:W0:Y:S02]  /*0040*/  LDC R20, c[0x0][0x360] ;  /* 0x0000d800ff147b82 */ /* 0x000e240000000800 */
[----:B0-----:R-:W-:-:S05]  /*0050*/  IMAD R21, R20, UR4, R21 ;  /* 0x0000000414157c24 */ /* 0x001fca000f8e0215 */
[----:B-1----:R-:W-:-:S13]  /*0060*/  ISETP.GE.AND P0, PT, R21, UR5, PT ;  /* 0x0000000515007c0c */ /* 0x002fda000bf06270 */
[----:B------:R-:W-:Y:S05]  /*0070*/  @P0 EXIT ;  /* 0x000000000000094d */ /* 0x000fea0003800000 */
[----:B------:R-:W0:Y:S01]  /*0080*/  LDC R0, c[0x0][0x3b0] ;  /* 0x0000ec00ff007b82 */ /* 0x000e220000000800 */
[----:B------:R-:W1:Y:S01]  /*0090*/  LDCU UR4, c[0x0][0x370] ;  /* 0x00006e00ff0477ac */ /* 0x000e620008000800 */
[----:B------:R-:W2:Y:S06]  /*00a0*/  LDCU.64 UR6, c[0x0][0x358] ;  /* 0x00006b00ff0677ac */ /* 0x000eac0008000a00 */
[----:B------:R-:W3:Y:S01]  /*00b0*/  LDC.64 R14, c[0x0][0x388] ;  /* 0x0000e200ff0e7b82 */ /* 0x000ee20000000a00 */
[----:B------:R-:W4:Y:S07]  /*00c0*/  LDCU UR5, c[0x0][0x3b4] ;  /* 0x00007680ff0577ac */ /* 0x000f2e0008000800 */
[----:B------:R-:W0:Y:S01]  /*00d0*/  LDC.64 R12, c[0x0][0x3a0] ;  /* 0x0000e800ff0c7b82 */ /* 0x000e220000000a00 */
[----:B-1----:R-:W-:-:S07]  /*00e0*/  IMAD R20, R20, UR4, RZ ;  /* 0x0000000414147c24 */ /* 0x002fce000f8e02ff */
[----:B------:R-:W1:Y:S08]  /*00f0*/  LDC.64 R10, c[0x0][0x390] ;  /* 0x0000e400ff0a7b82 */ /* 0x000e700000000a00 */
[----:B------:R-:W0:Y:S08]  /*0100*/  LDC.64 R8, c[0x0][0x398] ;  /* 0x0000e600ff087b82 */ /* 0x000e300000000a00 */
[----:B------:R-:W0:Y:S08]  /*0110*/  LDC.64 R6, c[0x0][0x380] ;  /* 0x0000e000ff067b82 */ /* 0x000e300000000a00 */
[----:B------:R-:W0:Y:S08]  /*0120*/  LDC.64 R4, c[0x0][0x398] ;  /* 0x0000e600ff047b82 */ /* 0x000e300000000a00 */
[----:B--234-:R-:W0:Y:S02]  /*0130*/  LDC.64 R2, c[0x0][0x390] ;  /* 0x0000e400ff027b82 */ /* 0x01ce240000000a00 */
.L_x_4:
[----:B0-----:R-:W-:Y:S01]  /*0140*/  ISETP.GE.AND P0, PT, R21, R0, PT ;  /* 0x000000001500720c */ /* 0x001fe20003f06270 */
[----:B------:R-:W-:-:S12]  /*0150*/  BSSY.RECONVERGENT B0, `(.L_x_0) ;  /* 0x000002f000007945 */ /* 0x000fd80003800200 */
[----:B--23--:R-:W-:Y:S05]  /*0160*/  @!P0 BRA `(.L_x_1) ;  /* 0x0000000000948947 */ /* 0x00cfea0003800000 */
[----:B------:R-:W-:-:S05]  /*0170*/  IADD3 R19, PT, PT, R21, -R0, RZ ;  /* 0x8000000015137210 */ /* 0x000fca0007ffe0ff */
[----:B------:R-:W-:-:S04]  /*0180*/  IMAD.WIDE R16, R19, 0x4, R6 ;  /* 0x0000000413107825 */ /* 0x000fc800078e0206 */
[----:B------:R-:W-:Y:S02]  /*0190*/  IMAD.WIDE R22, R0, 0x4, R16 ;  /* 0x0000000400167825 */ /* 0x000fe400078e0210 */
[----:B------:R-:W2:Y:S04]  /*01a0*/  LDG.E R16, desc[UR6][R16.64] ;  /* 0x0000000610107981 */ /* 0x000ea8000c1e1900 */
[----:B------:R-:W2:Y:S02]  /*01b0*/  LDG.E R23, desc[UR6][R22.64] ;  /* 0x0000000616177981 */ /* 0x000ea4000c1e1900 */
[----:B--2---:R-:W-:-:S13]  /*01c0*/  ISETP.NE.AND P0, PT, R16, R23, PT ;  /* 0x000000171000720c */ /* 0x004fda0003f05270 */
[----:B------:R-:W-:Y:S05]  /*01d0*/  @P0 BRA `(.L_x_2) ;  /* 0x0000000000540947 */ /* 0x000fea0003800000 */
[----:B------:R-:W-:-:S05]  /*01e0*/  IMAD.WIDE R22, R19, 0x4, R4 ;  /* 0x0000000413167825 */ /* 0x000fca00078e0204 */
[----:B------:R-:W2:Y:S01]  /*01f0*/  LDG.E R18, desc[UR6][R22.64] ;  /* 0x0000000616127981 */ /* 0x000ea2000c1e1900 */
[----:B------:R-:W-:-:S05]  /*0200*/  IMAD.WIDE R16, R0, 0x4, R22 ;  /* 0x0000000400107825 */ /* 0x000fca00078e0216 */
[----:B------:R-:W2:Y:S02]  /*0210*/  LDG.E R25, desc[UR6][R16.64] ;  /* 0x0000000610197981 */ /* 0x000ea4000c1e1900 */
[----:B--2---:R-:W-:-:S13]  /*0220*/  ISETP.GE.AND P0, PT, R18, R25, PT ;  /* 0x000000191200720c */ /* 0x004fda0003f06270 */
[----:B------:R-:W-:-:S06]  /*0230*/  @P0 IMAD.WIDE R28, R19, 0x4, R14 ;  /* 0x00000004131c0825 */ /* 0x000fcc00078e020e */
[----:B------:R-:W2:Y:S01]  /*0240*/  @P0 LDG.E R29, desc[UR6][R28.64] ;  /* 0x000000061c1d0981 */ /* 0x000ea2000c1e1900 */
[C---:B------:R-:W-:Y:S01]  /*0250*/  IMAD.WIDE R18, R21.reuse, 0x4, R2 ;  /* 0x0000000415127825 */ /* 0x040fe200078e0202 */
[----:B------:R-:W0:Y:S04]  /*0260*/  @P0 LDC.64 R26, c[0x0][0x3a8] ;  /* 0x0000ea00ff1a0b82 */ /* 0x000e280000000a00 */
[----:B--2---:R2:W-:Y:S04]  /*0270*/  @P0 STG.E desc[UR6][R18.64], R29 ;  /* 0x0000001d12000986 */ /* 0x0045e8000c101906 */
[----:B------:R-:W3:Y:S01]  /*0280*/  @P0 LDG.E R28, desc[UR6][R22.64] ;  /* 0x00000006161c0981 */ /* 0x000ee2000c1e1900 */
[----:B------:R-:W-:Y:S01]  /*0290*/  IMAD.WIDE R24, R21, 0x4, R12 ;  /* 0x0000000415187825 */ /* 0x000fe200078e020c */
[----:B--2---:R-:W-:-:S03]  /*02a0*/  @P0 MOV R29, 0x1 ;  /* 0x00000001001d0802 */ /* 0x004fc60000000f00 */
[----:B------:R-:W-:Y:S01]  /*02b0*/  @!P0 IMAD.WIDE R22, R21, 0x4, R14 ;  /* 0x0000000415168825 */ /* 0x000fe200078e020e */
[----:B---3--:R2:W-:Y:S04]  /*02c0*/  @P0 STG.E desc[UR6][R24.64], R28 ;  /* 0x0000001c18000986 */ /* 0x0085e8000c101906 */
[----:B0-----:R2:W-:Y:S04]  /*02d0*/  @P0 STG.E desc[UR6][R26.64], R29 ;  /* 0x0000001d1a000986 */ /* 0x0015e8000c101906 */
[----:B------:R-:W3:Y:S04]  /*02e0*/  @!P0 LDG.E R23, desc[UR6][R22.64] ;  /* 0x0000000616178981 */ /* 0x000ee8000c1e1900 */
[----:B---3--:R2:W-:Y:S04]  /*02f0*/  @!P0 STG.E desc[UR6][R18.64], R23 ;  /* 0x0000001712008986 */ /* 0x0085e8000c101906 */
[----:B------:R-:W3:Y:S04]  /*0300*/  @!P0 LDG.E R17, desc[UR6][R16.64] ;  /* 0x0000000610118981 */ /* 0x000ee8000c1e1900 */
[----:B---3--:R2:W-:Y:S01]  /*0310*/  @!P0 STG.E desc[UR6][R24.64], R17 ;  /* 0x0000001118008986 */ /* 0x0085e2000c101906 */
[----:B------:R-:W-:Y:S05]  /*0320*/  BRA `(.L_x_3) ;  /* 0x0000000000447947 */ /* 0x000fea0003800000 */
.L_x_2:
[----:B------:R-:W-:-:S06]  /*0330*/  IMAD.WIDE R18, R21, 0x4, R14 ;  /* 0x0000000415127825 */ /* 0x000fcc00078e020e */
[----:B------:R-:W2:Y:S01]  /*0340*/  LDG.E R19, desc[UR6][R18.64] ;  /* 0x0000000612137981 */ /* 0x000ea2000c1e1900 */
[----:B-1----:R-:W-:-:S04]  /*0350*/  IMAD.WIDE R22, R21, 0x4, R10 ;  /* 0x0000000415167825 */ /* 0x002fc800078e020a */
[C---:B------:R-:W-:Y:S01]  /*0360*/  IMAD.WIDE R16, R21.reuse, 0x4, R8 ;  /* 0x0000000415107825 */ /* 0x040fe200078e0208 */
[----:B--2---:R0:W-:Y:S05]  /*0370*/  STG.E desc[UR6][R22.64], R19 ;  /* 0x0000001316007986 */ /* 0x0041ea000c101906 */
[----:B------:R-:W2:Y:S01]  /*0380*/  LDG.E R17, desc[UR6][R16.64] ;  /* 0x0000000610117981 */ /* 0x000ea2000c1e1900 */
[----:B------:R-:W-:-:S05]  /*0390*/  IMAD.WIDE R24, R21, 0x4, R12 ;  /* 0x0000000415187825 */ /* 0x000fca00078e020c */
[----:B--2---:R0:W-:Y:S01]  /*03a0*/  STG.E desc[UR6][R24.64], R17 ;  /* 0x0000001118007986 */ /* 0x0041e2000c101906 */
[----:B------:R-:W-:Y:S05]  /*03b0*/  BRA `(.L_x_3) ;  /* 0x0000000000207947 */ /* 0x000fea0003800000 */
.L_x_1:
[----:B------:R-:W-:-:S06]  /*03c0*/  IMAD.WIDE R16, R21, 0x4, R14 ;  /* 0x0000000415107825 */ /* 0x000fcc00078e020e */
[----:B------:R-:W2:Y:S01]  /*03d0*/  LDG.E R17, desc[UR6][R16.64] ;  /* 0x0000000610117981 */ /* 0x000ea2000c1e1900 */
[----:B-1----:R-:W-:-:S04]  /*03e0*/  IMAD.WIDE R18, R21, 0x4, R10 ;  /* 0x0000000415127825 */ /* 0x002fc800078e020a */
[C---:B------:R-:W-:Y:S01]  /*03f0*/  IMAD.WIDE R22, R21.reuse, 0x4, R8 ;  /* 0x0000000415167825 */ /* 0x040fe200078e0208 */
[----:B--2---:R3:W-:Y:S05]  /*0400*/  STG.E desc[UR6][R18.64], R17 ;  /* 0x0000001112007986 */ /* 0x0047ea000c101906 */
[----:B------:R-:W2:Y:S01]  /*0410*/  LDG.E R23, desc[UR6][R22.64] ;  /* 0x0000000616177981 */ /* 0x000ea2000c1e1900 */
[----:B------:R-:W-:-:S05]  /*0420*/  IMAD.WIDE R24, R21, 0x4, R12 ;  /* 0x0000000415187825 */ /* 0x000fca00078e020c */
[----:B--2---:R3:W-:Y:S02]  /*0430*/  STG.E desc[UR6][R24.64], R23 ;  /* 0x0000001718007986 */ /* 0x0047e4000c101906 */
.L_x_3:
[----:B------:R-:W-:Y:S05]  /*0440*/  BSYNC.RECONVERGENT B0 ;  /* 0x0000000000007941 */ /* 0x000fea0003800200 */
.L_x_0:
[----:B------:R-:W-:-:S04]  /*0450*/  IADD3 R21, PT, PT, R20, R21, RZ ;  /* 0x0000001514157210 */ /* 0x000fc80007ffe0ff */
[----:B------:R-:W-:-:S13]  /*0460*/  ISETP.GE.AND P0, PT, R21, UR5, PT ;  /* 0x0000000515007c0c */ /* 0x000fda000bf06270 */
[----:B------:R-:W-:Y:S05]  /*0470*/  @!P0 BRA `(.L_x_4) ;  /* 0xfffffffc00308947 */ /* 0x000fea000383ffff */
[----:B------:R-:W-:Y:S05]  /*0480*/  EXIT ;  /* 0x000000000000794d */ /* 0x000fea0003800000 */
.L_x_5:
[----:B------:R-:W-:-:S00]  /*0490*/  BRA `(.L_x_5) ;  /* 0xfffffffc00fc7947 */ /* 0x000fc0000383ffff */
[----:B------:R-:W-:-:S00]  /*04a0*/  NOP ;  /* 0x0000000000007918 */ /* 0x000fc00000000000 */
        /* <DEDUP_REMOVED lines=13> */
.L_x_6:


//--------------------- .nv.shared.reserved.0     --------------------------
	.section	.nv.shared.reserved.0,"aw",@nobits
	.weak		__nv_reservedSMEM_offset_0_alias
	.size		__nv_reservedSMEM_offset_0_alias, 0, 64
	.other		__nv_reservedSMEM_offset_0_alias,@"STO_CUDA_RESERVED_SHARED STV_DEFAULT"
__nv_reservedSMEM_offset_0_alias:
	.zero		0
	.zero		64


//--------------------- .nv.constant0._Z25strongestNeighborScan_gpuPiS_S_S_S_S_ii --------------------------
	.section	.nv.constant0._Z25strongestNeighborScan_gpuPiS_S_S_S_S_ii,"a",@progbits
	.sectionflags	@""
	.align	4
.nv.constant0._Z25strongestNeighborScan_gpuPiS_S_S_S_S_ii:
	.zero		952


//--------------------- SYMBOLS --------------------------

	.type		.nv.reservedSmem.offset0,@object
	.size		.nv.reservedSmem.offset0,0x4
